//
// Generated by NVIDIA NVVM Compiler
//
// Compiler Build ID: CL-36424714
// Cuda compilation tools, release 13.0, V13.0.88
// Based on NVVM 20.0.0
//

.version 9.0
.target sm_100
.address_size 64

	// .globl	_Z10bubbleSortIiEvPT_j9JudgeSwapIS0_E

.visible .entry _Z10bubbleSortIiEvPT_j9JudgeSwapIS0_E(
	.param .u64 .ptr .align 1 _Z10bubbleSortIiEvPT_j9JudgeSwapIS0_E_param_0,
	.param .u32 _Z10bubbleSortIiEvPT_j9JudgeSwapIS0_E_param_1,
	.param .align 8 .b8 _Z10bubbleSortIiEvPT_j9JudgeSwapIS0_E_param_2[8]
)
{
	.reg .pred 	%p<16>;
	.reg .b32 	%r<35>;
	.reg .b64 	%rd<7>;

	ld.param.u64 	%rd4, [_Z10bubbleSortIiEvPT_j9JudgeSwapIS0_E_param_0];
	ld.param.u32 	%r26, [_Z10bubbleSortIiEvPT_j9JudgeSwapIS0_E_param_1];
	cvta.to.global.u64 	%rd1, %rd4;
	setp.eq.s32 	%p1, %r26, 0;
	@%p1 bra 	$L__BB0_22;
	mov.u32 	%r28, %tid.x;
	shl.b32 	%r1, %r28, 1;
	and.b32  	%r2, %r26, 3;
	setp.lt.u32 	%p2, %r26, 4;
	mov.b32 	%r34, 0;
	@%p2 bra 	$L__BB0_16;
	and.b32  	%r34, %r26, -4;
	add.s32 	%r4, %r1, 1;
	mul.wide.u32 	%rd5, %r1, 4;
	add.s64 	%rd2, %rd1, %rd5;
	add.s32 	%r5, %r1, 2;
	neg.s32 	%r31, %r34;
$L__BB0_3:
	setp.ge.u32 	%p3, %r4, %r26;
	@%p3 bra 	$L__BB0_6;
	ld.global.u32 	%r8, [%rd2];
	ld.global.u32 	%r9, [%rd2+4];
	setp.le.s32 	%p4, %r8, %r9;
	@%p4 bra 	$L__BB0_6;
	st.global.u32 	[%rd2], %r9;
	st.global.u32 	[%rd2+4], %r8;
$L__BB0_6:
	setp.ge.u32 	%p5, %r5, %r26;
	bar.sync 	0;
	@%p5 bra 	$L__BB0_9;
	ld.global.u32 	%r10, [%rd2+4];
	ld.global.u32 	%r11, [%rd2+8];
	setp.le.s32 	%p6, %r10, %r11;
	@%p6 bra 	$L__BB0_9;
	st.global.u32 	[%rd2+4], %r11;
	st.global.u32 	[%rd2+8], %r10;
$L__BB0_9:
	setp.ge.u32 	%p7, %r4, %r26;
	bar.sync 	0;
	@%p7 bra 	$L__BB0_12;
	ld.global.u32 	%r12, [%rd2];
	ld.global.u32 	%r13, [%rd2+4];
	setp.le.s32 	%p8, %r12, %r13;
	@%p8 bra 	$L__BB0_12;
	st.global.u32 	[%rd2], %r13;
	st.global.u32 	[%rd2+4], %r12;
$L__BB0_12:
	setp.ge.u32 	%p9, %r5, %r26;
	bar.sync 	0;
	@%p9 bra 	$L__BB0_15;
	ld.global.u32 	%r14, [%rd2+4];
	ld.global.u32 	%r15, [%rd2+8];
	setp.le.s32 	%p10, %r14, %r15;
	@%p10 bra 	$L__BB0_15;
	st.global.u32 	[%rd2+4], %r15;
	st.global.u32 	[%rd2+8], %r14;
$L__BB0_15:
	bar.sync 	0;
	add.s32 	%r31, %r31, 4;
	setp.ne.s32 	%p11, %r31, 0;
	@%p11 bra 	$L__BB0_3;
$L__BB0_16:
	setp.eq.s32 	%p12, %r2, 0;
	@%p12 bra 	$L__BB0_22;
	neg.s32 	%r33, %r2;
$L__BB0_18:
	.pragma "nounroll";
	and.b32  	%r29, %r34, 1;
	add.s32 	%r21, %r29, %r1;
	add.s32 	%r30, %r21, 1;
	setp.ge.u32 	%p13, %r30, %r26;
	@%p13 bra 	$L__BB0_21;
	mul.wide.u32 	%rd6, %r21, 4;
	add.s64 	%rd3, %rd1, %rd6;
	ld.global.u32 	%r22, [%rd3];
	ld.global.u32 	%r23, [%rd3+4];
	setp.le.s32 	%p14, %r22, %r23;
	@%p14 bra 	$L__BB0_21;
	st.global.u32 	[%rd3], %r23;
	st.global.u32 	[%rd3+4], %r22;
$L__BB0_21:
	bar.sync 	0;
	add.s32 	%r34, %r34, 1;
	add.s32 	%r33, %r33, 1;
	setp.ne.s32 	%p15, %r33, 0;
	@%p15 bra 	$L__BB0_18;
$L__BB0_22:
	ret;

}


// ===== COMPILED SASS (sm_100) =====

	.target	sm_100

	.elftype	@"ET_EXEC"


//--------------------- .note.nv.tkinfo           --------------------------
	.section	.note.nv.tkinfo,"",@"SHT_NOTE"
	.sectionflags	@"SHF_NOTE_NV_TKINFO"
	.tkinfo
        /*0018*/ 	.word	0x00000002
        /*0030*/ 	.string	""
        /*0030*/ 	.string	"ptxas"
        /*0030*/ 	.string	"Cuda compilation tools, release 13.0, V13.0.88"
        /*0030*/ 	.string	"Build cuda_13.0.r13.0/compiler.36424714_0"
        /*0030*/ 	.string	"-arch sm_100 -m 64 "



//--------------------- .note.nv.cuinfo           --------------------------
	.section	.note.nv.cuinfo,"",@"SHT_NOTE"
	.sectionflags	@"SHF_NOTE_NV_CUINFO"
        /*0018*/ 	.short	0x0002
        /*001a*/ 	.short	0x0064
        /*001c*/ 	.short	0x0082
	.zero		2


//--------------------- .nv.info                  --------------------------
	.section	.nv.info,"",@"SHT_CUDA_INFO"
	.align	4


	//----- nvinfo : EIATTR_REGCOUNT
	.align		4
        /*0000*/ 	.byte	0x04, 0x2f
        /*0002*/ 	.short	(.L_1 - .L_0)
	.align		4
.L_0:
        /*0004*/ 	.word	index@(_Z10bubbleSortIiEvPT_j9JudgeSwapIS0_E)
        /*0008*/ 	.word	0x0000000c


	//----- nvinfo : EIATTR_FRAME_SIZE
	.align		4
.L_1:
        /*000c*/ 	.byte	0x04, 0x11
        /*000e*/ 	.short	(.L_3 - .L_2)
	.align		4
.L_2:
        /*0010*/ 	.word	index@(_Z10bubbleSortIiEvPT_j9JudgeSwapIS0_E)
        /*0014*/ 	.word	0x00000000


	//----- nvinfo : EIATTR_MIN_STACK_SIZE
	.align		4
.L_3:
        /*0018*/ 	.byte	0x04, 0x12
        /*001a*/ 	.short	(.L_5 - .L_4)
	.align		4
.L_4:
        /*001c*/ 	.word	index@(_Z10bubbleSortIiEvPT_j9JudgeSwapIS0_E)
        /*0020*/ 	.word	0x00000000
.L_5:


//--------------------- .nv.compat                --------------------------
	.section	.nv.compat,"",@"SHT_CUDA_COMPAT_INFO"
	.align	4
        /*0000*/ 	.byte	0x02, 0x09, 0x00, 0x00, 0x02, 0x02, 0x01, 0x00, 0x02, 0x05, 0x05, 0x00, 0x03, 0x07, 0x01, 0x01
        /*0010*/ 	.byte	0x02, 0x03, 0x00, 0x00, 0x02, 0x06, 0x01, 0x00, 0x04, 0x0b, 0x08, 0x00, 0x09, 0x00, 0x00, 0x00
        /*0020*/ 	.byte	0x00, 0x00, 0x00, 0x00


//--------------------- .nv.info._Z10bubbleSortIiEvPT_j9JudgeSwapIS0_E --------------------------
	.section	.nv.info._Z10bubbleSortIiEvPT_j9JudgeSwapIS0_E,"",@"SHT_CUDA_INFO"
	.sectionflags	@""
	.align	4


	//----- nvinfo : EIATTR_CUDA_API_VERSION
	.align		4
        /*0000*/ 	.byte	0x04, 0x37
        /*0002*/ 	.short	(.L_7 - .L_6)
.L_6:
        /*0004*/ 	.word	0x00000082


	//----- nvinfo : EIATTR_KPARAM_INFO
	.align		4
.L_7:
        /*0008*/ 	.byte	0x04, 0x17
        /*000a*/ 	.short	(.L_9 - .L_8)
.L_8:
        /*000c*/ 	.word	0x00000000
        /*0010*/ 	.short	0x0002
        /*0012*/ 	.short	0x0010
        /*0014*/ 	.byte	0x00, 0xf0, 0x21, 0x00


	//----- nvinfo : EIATTR_KPARAM_INFO
	.align		4
.L_9:
        /*0018*/ 	.byte	0x04, 0x17
        /*001a*/ 	.short	(.L_11 - .L_10)
.L_10:
        /*001c*/ 	.word	0x00000000
        /*0020*/ 	.short	0x0001
        /*0022*/ 	.short	0x0008
        /*0024*/ 	.byte	0x00, 0xf0, 0x11, 0x00


	//----- nvinfo : EIATTR_KPARAM_INFO
	.align		4
.L_11:
        /*0028*/ 	.byte	0x04, 0x17
        /*002a*/ 	.short	(.L_13 - .L_12)
.L_12:
        /*002c*/ 	.word	0x00000000
        /*0030*/ 	.short	0x0000
        /*0032*/ 	.short	0x0000
        /*0034*/ 	.byte	0x00, 0xf5, 0x21, 0x00


	//----- nvinfo : EIATTR_SPARSE_MMA_MASK
	.align		4
.L_13:
        /*0038*/ 	.byte	0x03, 0x50
        /*003a*/ 	.short	0x0000


	//----- nvinfo : EIATTR_MAXREG_COUNT
	.align		4
        /*003c*/ 	.byte	0x03, 0x1b
        /*003e*/ 	.short	0x00ff


	//----- nvinfo : EIATTR_NUM_BARRIERS
	.align		4
        /*0040*/ 	.byte	0x02, 0x4c
        /*0042*/ 	.byte	0x01
	.zero		1


	//----- nvinfo : EIATTR_MERCURY_ISA_VERSION
	.align		4
        /*0044*/ 	.byte	0x03, 0x5f
        /*0046*/ 	.short	0x0101


	//----- nvinfo : EIATTR_VRC_CTA_INIT_COUNT
	.align		4
        /*0048*/ 	.byte	0x02, 0x4a
	.zero		1
	.zero		1


	//----- nvinfo : EIATTR_EXIT_INSTR_OFFSETS
	.align		4
        /*004c*/ 	.byte	0x04, 0x1c
        /*004e*/ 	.short	(.L_15 - .L_14)


	//   ....[0]....
.L_14:
        /*0050*/ 	.word	0x00000030


	//   ....[1]....
        /*0054*/ 	.word	0x000003d0


	//   ....[2]....
        /*0058*/ 	.word	0x00000530


	//----- nvinfo : EIATTR_CRS_STACK_SIZE
	.align		4
.L_15:
        /*005c*/ 	.byte	0x04, 0x1e
        /*005e*/ 	.short	(.L_17 - .L_16)
.L_16:
        /*0060*/ 	.word	0x00000000


	//----- nvinfo : EIATTR_CBANK_PARAM_SIZE
	.align		4
.L_17:
        /*0064*/ 	.byte	0x03, 0x19
        /*0066*/ 	.short	0x0018


	//----- nvinfo : EIATTR_PARAM_CBANK
	.align		4
        /*0068*/ 	.byte	0x04, 0x0a
        /*006a*/ 	.short	(.L_19 - .L_18)
	.align		4
.L_18:
        /*006c*/ 	.word	index@(.nv.constant0._Z10bubbleSortIiEvPT_j9JudgeSwapIS0_E)
        /*0070*/ 	.short	0x0380
        /*0072*/ 	.short	0x0018


	//----- nvinfo : EIATTR_SW_WAR
	.align		4
.L_19:
        /*0074*/ 	.byte	0x04, 0x36
        /*0076*/ 	.short	(.L_21 - .L_20)
.L_20:
        /*0078*/ 	.word	0x00000008
.L_21:


//--------------------- .nv.callgraph             --------------------------
	.section	.nv.callgraph,"",@"SHT_CUDA_CALLGRAPH"
	.align	4
	.sectionentsize	8
	.align		4
        /*0000*/ 	.word	0x00000000
	.align		4
        /*0004*/ 	.word	0xffffffff
	.align		4
        /*0008*/ 	.word	0x00000000
	.align		4
        /*000c*/ 	.word	0xfffffffe
	.align		4
        /*0010*/ 	.word	0x00000000
	.align		4
        /*0014*/ 	.word	0xfffffffd
	.align		4
        /*0018*/ 	.word	0x00000000
	.align		4
        /*001c*/ 	.word	0xfffffffc


//--------------------- .text._Z10bubbleSortIiEvPT_j9JudgeSwapIS0_E --------------------------
	.section	.text._Z10bubbleSortIiEvPT_j9JudgeSwapIS0_E,"ax",@progbits
	.align	128
        .global         _Z10bubbleSortIiEvPT_j9JudgeSwapIS0_E
        .type           _Z10bubbleSortIiEvPT_j9JudgeSwapIS0_E,@function
        .size           _Z10bubbleSortIiEvPT_j9JudgeSwapIS0_E,(.L_x_14 - _Z10bubbleSortIiEvPT_j9JudgeSwapIS0_E)
        .other          _Z10bubbleSortIiEvPT_j9JudgeSwapIS0_E,@"STO_CUDA_ENTRY STV_DEFAULT"
_Z10bubbleSortIiEvPT_j9JudgeSwapIS0_E:
.text._Z10bubbleSortIiEvPT_j9JudgeSwapIS0_E:
[----:B------:R-:W-:Y:S01]  /*0000*/  LDC R1, c[0x0][0x37c] ;  /* 0x0000df00ff017b82 */ /* 0x000fe20000000800 */
[----:B------:R-:W0:Y:S02]  /*0010*/  LDCU UR6, c[0x0][0x388] ;  /* 0x00007100ff0677ac */ /* 0x000e240008000800 */
[----:B0-----:R-:W-:-:S13]  /*0020*/  ISETP.NE.AND P0, PT, RZ, UR6, PT ;  /* 0x00000006ff007c0c */ /* 0x001fda000bf05270 */
[----:B------:R-:W-:Y:S05]  /*0030*/  @!P0 EXIT ;  /* 0x000000000000894d */ /* 0x000fea0003800000 */
[----:B------:R-:W0:Y:S01]  /*0040*/  S2R R7, SR_TID.X ;  /* 0x0000000000077919 */ /* 0x000e220000002100 */
[----:B------:R-:W-:Y:S01]  /*0050*/  UISETP.GE.U32.AND UP0, UPT, UR6, 0x4, UPT ;  /* 0x000000040600788c */ /* 0x000fe2000bf06070 */
[----:B------:R-:W1:Y:S01]  /*0060*/  LDCU.64 UR8, c[0x0][0x358] ;  /* 0x00006b00ff0877ac */ /* 0x000e620008000a00 */
[----:B------:R-:W-:Y:S01]  /*0070*/  ULOP3.LUT UR5, UR6, 0x3, URZ, 0xc0, !UPT ;  /* 0x0000000306057892 */ /* 0x000fe2000f8ec0ff */
[----:B------:R-:W-:Y:S01]  /*0080*/  UMOV UR4, URZ ;  /* 0x000000ff00047c82 */ /* 0x000fe20008000000 */
[----:B0-----:R-:W-:-:S05]  /*0090*/  IMAD.SHL.U32 R7, R7, 0x2, RZ ;  /* 0x0000000207077824 */ /* 0x001fca00078e00ff */
[----:B-1----:R-:W-:Y:S05]  /*00a0*/  BRA.U !UP0, `(.L_x_0) ;  /* 0x0000000108c47547 */ /* 0x002fea000b800000 */
[----:B------:R-:W0:Y:S01]  /*00b0*/  LDC.64 R2, c[0x0][0x380] ;  /* 0x0000e000ff027b82 */ /* 0x000e220000000a00 */
[C---:B------:R-:W-:Y:S01]  /*00c0*/  VIADD R4, R7.reuse, 0x1 ;  /* 0x0000000107047836 */ /* 0x040fe20000000000 */
[----:B------:R-:W-:Y:S01]  /*00d0*/  ULOP3.LUT UR4, UR6, 0xfffffffc, URZ, 0xc0, !UPT ;  /* 0xfffffffc06047892 */ /* 0x000fe2000f8ec0ff */
[C---:B------:R-:W-:Y:S01]  /*00e0*/  VIADD R6, R7.reuse, 0x2 ;  /* 0x0000000207067836 */ /* 0x040fe20000000000 */
[----:B------:R-:W1:Y:S02]  /*00f0*/  LDCU UR7, c[0x0][0x388] ;  /* 0x00007100ff0777ac */ /* 0x000e640008000800 */
[----:B------:R-:W-:Y:S01]  /*0100*/  ISETP.GE.U32.AND P1, PT, R4, UR6, PT ;  /* 0x0000000604007c0c */ /* 0x000fe2000bf26070 */
[----:B------:R-:W-:Y:S01]  /*0110*/  UIADD3 UR6, UPT, UPT, -UR4, URZ, URZ ;  /* 0x000000ff04067290 */ /* 0x000fe2000fffe1ff */
[----:B01----:R-:W-:-:S11]  /*0120*/  IMAD.WIDE.U32 R2, R7, 0x4, R2 ;  /* 0x0000000407027825 */ /* 0x003fd600078e0002 */
.L_x_9:
[----:B------:R-:W-:Y:S01]  /*0130*/  UIADD3 UR6, UPT, UPT, UR6, 0x4, URZ ;  /* 0x0000000406067890 */ /* 0x000fe2000fffe0ff */
[----:B------:R-:W-:Y:S01]  /*0140*/  BSSY.RECONVERGENT B0, `(.L_x_1) ;  /* 0x0000009000007945 */ /* 0x000fe20003800200 */
[----:B------:R-:W-:Y:S02]  /*0150*/  ISETP.GE.U32.AND P0, PT, R6, UR7, PT ;  /* 0x0000000706007c0c */ /* 0x000fe4000bf06070 */
[----:B------:R-:W-:Y:S01]  /*0160*/  UISETP.NE.AND UP0, UPT, UR6, URZ, UPT ;  /* 0x000000ff0600728c */ /* 0x000fe2000bf05270 */
[----:B0123--:R-:W-:Y:S10]  /*0170*/  @P1 BRA `(.L_x_2) ;  /* 0x0000000000141947 */ /* 0x00fff40003800000 */
[----:B------:R-:W2:Y:S04]  /*0180*/  LDG.E R5, desc[UR8][R2.64] ;  /* 0x0000000802057981 */ /* 0x000ea8000c1e1900 */
[----:B------:R-:W2:Y:S02]  /*0190*/  LDG.E R0, desc[UR8][R2.64+0x4] ;  /* 0x0000040802007981 */ /* 0x000ea4000c1e1900 */
[----:B--2---:R-:W-:-:S13]  /*01a0*/  ISETP.GT.AND P1, PT, R5, R0, PT ;  /* 0x000000000500720c */ /* 0x004fda0003f24270 */
[----:B------:R0:W-:Y:S04]  /*01b0*/  @P1 STG.E desc[UR8][R2.64], R0 ;  /* 0x0000000002001986 */ /* 0x0001e8000c101908 */
[----:B------:R0:W-:Y:S02]  /*01c0*/  @P1 STG.E desc[UR8][R2.64+0x4], R5 ;  /* 0x0000040502001986 */ /* 0x0001e4000c101908 */
.L_x_2:
[----:B------:R-:W-:Y:S05]  /*01d0*/  BSYNC.RECONVERGENT B0 ;  /* 0x0000000000007941 */ /* 0x000fea0003800200 */
.L_x_1:
[----:B------:R-:W-:Y:S01]  /*01e0*/  BAR.SYNC.DEFER_BLOCKING 0x0 ;  /* 0x0000000000007b1d */ /* 0x000fe20000010000 */
[----:B------:R-:W-:-:S05]  /*01f0*/  ISETP.GE.U32.AND P1, PT, R4, UR7, PT ;  /* 0x0000000704007c0c */ /* 0x000fca000bf26070 */
[----:B------:R-:W-:Y:S04]  /*0200*/  BSSY.RECONVERGENT B0, `(.L_x_3) ;  /* 0x0000007000007945 */ /* 0x000fe80003800200 */
[----:B------:R-:W-:Y:S05]  /*0210*/  @P0 BRA `(.L_x_4) ;  /* 0x0000000000140947 */ /* 0x000fea0003800000 */
[----:B0-----:R-:W2:Y:S04]  /*0220*/  LDG.E R5, desc[UR8][R2.64+0x4] ;  /* 0x0000040802057981 */ /* 0x001ea8000c1e1900 */
[----:B------:R-:W2:Y:S02]  /*0230*/  LDG.E R0, desc[UR8][R2.64+0x8] ;  /* 0x0000080802007981 */ /* 0x000ea4000c1e1900 */
[----:B--2---:R-:W-:-:S13]  /*0240*/  ISETP.GT.AND P2, PT, R5, R0, PT ;  /* 0x000000000500720c */ /* 0x004fda0003f44270 */
[----:B------:R1:W-:Y:S04]  /*0250*/  @P2 STG.E desc[UR8][R2.64+0x4], R0 ;  /* 0x0000040002002986 */ /* 0x0003e8000c101908 */
[----:B------:R1:W-:Y:S02]  /*0260*/  @P2 STG.E desc[UR8][R2.64+0x8], R5 ;  /* 0x0000080502002986 */ /* 0x0003e4000c101908 */
.L_x_4:
[----:B------:R-:W-:Y:S05]  /*0270*/  BSYNC.RECONVERGENT B0 ;  /* 0x0000000000007941 */ /* 0x000fea0003800200 */
.L_x_3:
[----:B------:R-:W-:Y:S06]  /*0280*/  BAR.SYNC.DEFER_BLOCKING 0x0 ;  /* 0x0000000000007b1d */ /* 0x000fec0000010000 */
[----:B------:R-:W-:Y:S04]  /*0290*/  BSSY.RECONVERGENT B0, `(.L_x_5) ;  /* 0x0000007000007945 */ /* 0x000fe80003800200 */
[----:B------:R-:W-:Y:S05]  /*02a0*/  @P1 BRA `(.L_x_6) ;  /* 0x0000000000141947 */ /* 0x000fea0003800000 */
[----:B01----:R-:W2:Y:S04]  /*02b0*/  LDG.E R5, desc[UR8][R2.64] ;  /* 0x0000000802057981 */ /* 0x003ea8000c1e1900 */
[----:B------:R-:W2:Y:S02]  /*02c0*/  LDG.E R0, desc[UR8][R2.64+0x4] ;  /* 0x0000040802007981 */ /* 0x000ea4000c1e1900 */
[----:B--2---:R-:W-:-:S13]  /*02d0*/  ISETP.GT.AND P2, PT, R5, R0, PT ;  /* 0x000000000500720c */ /* 0x004fda0003f44270 */
[----:B------:R2:W-:Y:S04]  /*02e0*/  @P2 STG.E desc[UR8][R2.64], R0 ;  /* 0x0000000002002986 */ /* 0x0005e8000c101908 */
[----:B------:R2:W-:Y:S02]  /*02f0*/  @P2 STG.E desc[UR8][R2.64+0x4], R5 ;  /* 0x0000040502002986 */ /* 0x0005e4000c101908 */
.L_x_6:
[----:B------:R-:W-:Y:S05]  /*0300*/  BSYNC.RECONVERGENT B0 ;  /* 0x0000000000007941 */ /* 0x000fea0003800200 */
.L_x_5:
[----:B------:R-:W-:Y:S06]  /*0310*/  BAR.SYNC.DEFER_BLOCKING 0x0 ;  /* 0x0000000000007b1d */ /* 0x000fec0000010000 */
[----:B------:R-:W-:Y:S04]  /*0320*/  BSSY.RECONVERGENT B0, `(.L_x_7) ;  /* 0x0000007000007945 */ /* 0x000fe80003800200 */
[----:B------:R-:W-:Y:S05]  /*0330*/  @P0 BRA `(.L_x_8) ;  /* 0x0000000000140947 */ /* 0x000fea0003800000 */
[----:B012---:R-:W2:Y:S04]  /*0340*/  LDG.E R5, desc[UR8][R2.64+0x4] ;  /* 0x0000040802057981 */ /* 0x007ea8000c1e1900 */
[----:B------:R-:W2:Y:S02]  /*0350*/  LDG.E R0, desc[UR8][R2.64+0x8] ;  /* 0x0000080802007981 */ /* 0x000ea4000c1e1900 */
[----:B--2---:R-:W-:-:S13]  /*0360*/  ISETP.GT.AND P0, PT, R5, R0, PT ;  /* 0x000000000500720c */ /* 0x004fda0003f04270 */
[----:B------:R3:W-:Y:S04]  /*0370*/  @P0 STG.E desc[UR8][R2.64+0x4], R0 ;  /* 0x0000040002000986 */ /* 0x0007e8000c101908 */
[----:B------:R3:W-:Y:S02]  /*0380*/  @P0 STG.E desc[UR8][R2.64+0x8], R5 ;  /* 0x0000080502000986 */ /* 0x0007e4000c101908 */
.L_x_8:
[----:B------:R-:W-:Y:S05]  /*0390*/  BSYNC.RECONVERGENT B0 ;  /* 0x0000000000007941 */ /* 0x000fea0003800200 */
.L_x_7:
[----:B------:R-:W-:Y:S06]  /*03a0*/  BAR.SYNC.DEFER_BLOCKING 0x0 ;  /* 0x0000000000007b1d */ /* 0x000fec0000010000 */
[----:B------:R-:W-:Y:S05]  /*03b0*/  BRA.U UP0, `(.L_x_9) ;  /* 0xfffffffd005c7547 */ /* 0x000fea000b83ffff */
.L_x_0:
[----:B------:R-:W-:-:S13]  /*03c0*/  ISETP.NE.AND P0, PT, RZ, UR5, PT ;  /* 0x00000005ff007c0c */ /* 0x000fda000bf05270 */
[----:B------:R-:W-:Y:S05]  /*03d0*/  @!P0 EXIT ;  /* 0x000000000000894d */ /* 0x000fea0003800000 */
[----:B0123--:R-:W0:Y:S01]  /*03e0*/  LDC.64 R4, c[0x0][0x380] ;  /* 0x0000e000ff047b82 */ /* 0x00fe220000000a00 */
[----:B------:R-:W1:Y:S01]  /*03f0*/  LDCU UR7, c[0x0][0x388] ;  /* 0x00007100ff0777ac */ /* 0x000e620008000800 */
[----:B------:R-:W-:-:S12]  /*0400*/  UIADD3 UR6, UPT, UPT, -UR5, URZ, URZ ;  /* 0x000000ff05067290 */ /* 0x000fd8000fffe1ff */
.L_x_12:
[----:B------:R-:W-:Y:S01]  /*0410*/  ULOP3.LUT UR5, UR4, 0x1, URZ, 0xc0, !UPT ;  /* 0x0000000104057892 */ /* 0x000fe2000f8ec0ff */
[----:B------:R-:W-:Y:S01]  /*0420*/  BSSY.RECONVERGENT B0, `(.L_x_10) ;  /* 0x000000d000007945 */ /* 0x000fe20003800200 */
[----:B------:R-:W-:-:S04]  /*0430*/  UIADD3 UR6, UPT, UPT, UR6, 0x1, URZ ;  /* 0x0000000106067890 */ /* 0x000fc8000fffe0ff */
[----:B-1----:R-:W-:Y:S01]  /*0440*/  VIADD R3, R7, UR5 ;  /* 0x0000000507037c36 */ /* 0x002fe20008000000 */
[----:B------:R-:W-:-:S03]  /*0450*/  UISETP.NE.AND UP0, UPT, UR6, URZ, UPT ;  /* 0x000000ff0600728c */ /* 0x000fc6000bf05270 */
[----:B------:R-:W-:-:S05]  /*0460*/  VIADD R0, R3, 0x1 ;  /* 0x0000000103007836 */ /* 0x000fca0000000000 */
[----:B-1----:R-:W-:-:S13]  /*0470*/  ISETP.GE.U32.AND P0, PT, R0, UR7, PT ;  /* 0x0000000700007c0c */ /* 0x002fda000bf06070 */
[----:B------:R-:W-:Y:S05]  /*0480*/  @P0 BRA `(.L_x_11) ;  /* 0x0000000000180947 */ /* 0x000fea0003800000 */
[----:B0-----:R-:W-:-:S05]  /*0490*/  IMAD.WIDE.U32 R2, R3, 0x4, R4 ;  /* 0x0000000403027825 */ /* 0x001fca00078e0004 */
[----:B------:R-:W2:Y:S04]  /*04a0*/  LDG.E R9, desc[UR8][R2.64] ;  /* 0x0000000802097981 */ /* 0x000ea8000c1e1900 */
[----:B------:R-:W2:Y:S02]  /*04b0*/  LDG.E R0, desc[UR8][R2.64+0x4] ;  /* 0x0000040802007981 */ /* 0x000ea4000c1e1900 */
[----:B--2---:R-:W-:-:S13]  /*04c0*/  ISETP.GT.AND P0, PT, R9, R0, PT ;  /* 0x000000000900720c */ /* 0x004fda0003f04270 */
[----:B------:R1:W-:Y:S04]  /*04d0*/  @P0 STG.E desc[UR8][R2.64], R0 ;  /* 0x0000000002000986 */ /* 0x0003e8000c101908 */
[----:B------:R1:W-:Y:S02]  /*04e0*/  @P0 STG.E desc[UR8][R2.64+0x4], R9 ;  /* 0x0000040902000986 */ /* 0x0003e4000c101908 */
.L_x_11:
[----:B------:R-:W-:Y:S05]  /*04f0*/  BSYNC.RECONVERGENT B0 ;  /* 0x0000000000007941 */ /* 0x000fea0003800200 */
.L_x_10:
[----:B------:R-:W-:Y:S01]  /*0500*/  BAR.SYNC.DEFER_BLOCKING 0x0 ;  /* 0x0000000000007b1d */ /* 0x000fe20000010000 */
[----:B------:R-:W-:-:S05]  /*0510*/  UIADD3 UR4, UPT, UPT, UR4, 0x1, URZ ;  /* 0x0000000104047890 */ /* 0x000fca000fffe0ff */
[----:B------:R-:W-:Y:S07]  /*0520*/  BRA.U UP0, `(.L_x_12) ;  /* 0xfffffffd00b87547 */ /* 0x000fee000b83ffff */
[----:B------:R-:W-:Y:S05]  /*0530*/  EXIT ;  /* 0x000000000000794d */ /* 0x000fea0003800000 */
.L_x_13:
[----:B------:R-:W-:-:S00]  /*0540*/  BRA `(.L_x_13) ;  /* 0xfffffffc00fc7947 */ /* 0x000fc0000383ffff */
[----:B------:R-:W-:-:S00]  /*0550*/  NOP ;  /* 0x0000000000007918 */ /* 0x000fc00000000000 */
        /* <DEDUP_REMOVED lines=10> */
.L_x_14:


//--------------------- .nv.shared.reserved.0     --------------------------
	.section	.nv.shared.reserved.0,"aw",@nobits
	.weak		__nv_reservedSMEM_offset_0_alias
	.size		__nv_reservedSMEM_offset_0_alias, 0, 64
	.other		__nv_reservedSMEM_offset_0_alias,@"STO_CUDA_RESERVED_SHARED STV_DEFAULT"
__nv_reservedSMEM_offset_0_alias:
	.zero		0
	.zero		64


//--------------------- .nv.constant0._Z10bubbleSortIiEvPT_j9JudgeSwapIS0_E --------------------------
	.section	.nv.constant0._Z10bubbleSortIiEvPT_j9JudgeSwapIS0_E,"a",@progbits
	.sectionflags	@""
	.align	4
.nv.constant0._Z10bubbleSortIiEvPT_j9JudgeSwapIS0_E:
	.zero		920


//--------------------- SYMBOLS --------------------------

	.type		.nv.reservedSmem.offset0,@object
	.size		.nv.reservedSmem.offset0,0x4
